//
// Generated by NVIDIA NVVM Compiler
//
// Compiler Build ID: CL-36424714
// Cuda compilation tools, release 13.0, V13.0.88
// Based on NVVM 20.0.0
//

.version 9.0
.target sm_100
.address_size 64

	// .globl	_Z8myKerneliidPdS_S_

.visible .entry _Z8myKerneliidPdS_S_(
	.param .u32 _Z8myKerneliidPdS_S__param_0,
	.param .u32 _Z8myKerneliidPdS_S__param_1,
	.param .f64 _Z8myKerneliidPdS_S__param_2,
	.param .u64 .ptr .align 1 _Z8myKerneliidPdS_S__param_3,
	.param .u64 .ptr .align 1 _Z8myKerneliidPdS_S__param_4,
	.param .u64 .ptr .align 1 _Z8myKerneliidPdS_S__param_5
)
{
	.reg .pred 	%p<4>;
	.reg .b32 	%r<12>;
	.reg .b64 	%rd<13>;
	.reg .b64 	%fd<7>;

	ld.param.u32 	%r4, [_Z8myKerneliidPdS_S__param_0];
	ld.param.u32 	%r3, [_Z8myKerneliidPdS_S__param_1];
	ld.param.f64 	%fd1, [_Z8myKerneliidPdS_S__param_2];
	ld.param.u64 	%rd1, [_Z8myKerneliidPdS_S__param_3];
	ld.param.u64 	%rd2, [_Z8myKerneliidPdS_S__param_4];
	ld.param.u64 	%rd3, [_Z8myKerneliidPdS_S__param_5];
	mov.u32 	%r5, %ctaid.x;
	mov.u32 	%r6, %ntid.x;
	mov.u32 	%r7, %tid.x;
	mad.lo.s32 	%r1, %r5, %r6, %r7;
	mov.u32 	%r8, %ctaid.y;
	mov.u32 	%r9, %ntid.y;
	mov.u32 	%r10, %tid.y;
	mad.lo.s32 	%r2, %r8, %r9, %r10;
	setp.ge.s32 	%p1, %r2, %r4;
	setp.ge.s32 	%p2, %r1, %r3;
	or.pred  	%p3, %p1, %p2;
	@%p3 bra 	$L__BB0_2;
	cvta.to.global.u64 	%rd4, %rd3;
	cvta.to.global.u64 	%rd5, %rd1;
	cvta.to.global.u64 	%rd6, %rd2;
	mad.lo.s32 	%r11, %r3, %r2, %r1;
	mul.wide.s32 	%rd7, %r11, 8;
	add.s64 	%rd8, %rd4, %rd7;
	ld.global.f64 	%fd2, [%rd8];
	mul.wide.u32 	%rd9, %r2, 8;
	add.s64 	%rd10, %rd5, %rd9;
	ld.global.f64 	%fd3, [%rd10];
	mul.f64 	%fd4, %fd1, %fd3;
	mul.wide.s32 	%rd11, %r1, 8;
	add.s64 	%rd12, %rd6, %rd11;
	ld.global.f64 	%fd5, [%rd12];
	fma.rn.f64 	%fd6, %fd4, %fd5, %fd2;
	st.global.f64 	[%rd8], %fd6;
$L__BB0_2:
	ret;

}


// ===== COMPILED SASS (sm_100) =====

	.target	sm_100

	.elftype	@"ET_EXEC"


//--------------------- .note.nv.tkinfo           --------------------------
	.section	.note.nv.tkinfo,"",@"SHT_NOTE"
	.sectionflags	@"SHF_NOTE_NV_TKINFO"
	.tkinfo
        /*0018*/ 	.word	0x00000002
        /*0030*/ 	.string	""
        /*0030*/ 	.string	"ptxas"
        /*0030*/ 	.string	"Cuda compilation tools, release 13.0, V13.0.88"
        /*0030*/ 	.string	"Build cuda_13.0.r13.0/compiler.36424714_0"
        /*0030*/ 	.string	"-arch sm_100 -m 64 "



//--------------------- .note.nv.cuinfo           --------------------------
	.section	.note.nv.cuinfo,"",@"SHT_NOTE"
	.sectionflags	@"SHF_NOTE_NV_CUINFO"
        /*0018*/ 	.short	0x0002
        /*001a*/ 	.short	0x0064
        /*001c*/ 	.short	0x0082
	.zero		2


//--------------------- .nv.info                  --------------------------
	.section	.nv.info,"",@"SHT_CUDA_INFO"
	.align	4


	//----- nvinfo : EIATTR_REGCOUNT
	.align		4
        /*0000*/ 	.byte	0x04, 0x2f
        /*0002*/ 	.short	(.L_1 - .L_0)
	.align		4
.L_0:
        /*0004*/ 	.word	index@(_Z8myKerneliidPdS_S_)
        /*0008*/ 	.word	0x0000000e


	//----- nvinfo : EIATTR_FRAME_SIZE
	.align		4
.L_1:
        /*000c*/ 	.byte	0x04, 0x11
        /*000e*/ 	.short	(.L_3 - .L_2)
	.align		4
.L_2:
        /*0010*/ 	.word	index@(_Z8myKerneliidPdS_S_)
        /*0014*/ 	.word	0x00000000


	//----- nvinfo : EIATTR_MIN_STACK_SIZE
	.align		4
.L_3:
        /*0018*/ 	.byte	0x04, 0x12
        /*001a*/ 	.short	(.L_5 - .L_4)
	.align		4
.L_4:
        /*001c*/ 	.word	index@(_Z8myKerneliidPdS_S_)
        /*0020*/ 	.word	0x00000000
.L_5:


//--------------------- .nv.compat                --------------------------
	.section	.nv.compat,"",@"SHT_CUDA_COMPAT_INFO"
	.align	4
        /*0000*/ 	.byte	0x02, 0x09, 0x00, 0x00, 0x02, 0x02, 0x01, 0x00, 0x02, 0x05, 0x05, 0x00, 0x03, 0x07, 0x01, 0x01
        /*0010*/ 	.byte	0x02, 0x03, 0x00, 0x00, 0x02, 0x06, 0x01, 0x00, 0x04, 0x0b, 0x08, 0x00, 0x01, 0x00, 0x00, 0x00
        /*0020*/ 	.byte	0x00, 0x00, 0x00, 0x00


//--------------------- .nv.info._Z8myKerneliidPdS_S_ --------------------------
	.section	.nv.info._Z8myKerneliidPdS_S_,"",@"SHT_CUDA_INFO"
	.sectionflags	@""
	.align	4


	//----- nvinfo : EIATTR_CUDA_API_VERSION
	.align		4
        /*0000*/ 	.byte	0x04, 0x37
        /*0002*/ 	.short	(.L_7 - .L_6)
.L_6:
        /*0004*/ 	.word	0x00000082


	//----- nvinfo : EIATTR_KPARAM_INFO
	.align		4
.L_7:
        /*0008*/ 	.byte	0x04, 0x17
        /*000a*/ 	.short	(.L_9 - .L_8)
.L_8:
        /*000c*/ 	.word	0x00000000
        /*0010*/ 	.short	0x0005
        /*0012*/ 	.short	0x0020
        /*0014*/ 	.byte	0x00, 0xf5, 0x21, 0x00


	//----- nvinfo : EIATTR_KPARAM_INFO
	.align		4
.L_9:
        /*0018*/ 	.byte	0x04, 0x17
        /*001a*/ 	.short	(.L_11 - .L_10)
.L_10:
        /*001c*/ 	.word	0x00000000
        /*0020*/ 	.short	0x0004
        /*0022*/ 	.short	0x0018
        /*0024*/ 	.byte	0x00, 0xf5, 0x21, 0x00


	//----- nvinfo : EIATTR_KPARAM_INFO
	.align		4
.L_11:
        /*0028*/ 	.byte	0x04, 0x17
        /*002a*/ 	.short	(.L_13 - .L_12)
.L_12:
        /*002c*/ 	.word	0x00000000
        /*0030*/ 	.short	0x0003
        /*0032*/ 	.short	0x0010
        /*0034*/ 	.byte	0x00, 0xf5, 0x21, 0x00


	//----- nvinfo : EIATTR_KPARAM_INFO
	.align		4
.L_13:
        /*0038*/ 	.byte	0x04, 0x17
        /*003a*/ 	.short	(.L_15 - .L_14)
.L_14:
        /*003c*/ 	.word	0x00000000
        /*0040*/ 	.short	0x0002
        /*0042*/ 	.short	0x0008
        /*0044*/ 	.byte	0x00, 0xf0, 0x21, 0x00


	//----- nvinfo : EIATTR_KPARAM_INFO
	.align		4
.L_15:
        /*0048*/ 	.byte	0x04, 0x17
        /*004a*/ 	.short	(.L_17 - .L_16)
.L_16:
        /*004c*/ 	.word	0x00000000
        /*0050*/ 	.short	0x0001
        /*0052*/ 	.short	0x0004
        /*0054*/ 	.byte	0x00, 0xf0, 0x11, 0x00


	//----- nvinfo : EIATTR_KPARAM_INFO
	.align		4
.L_17:
        /*0058*/ 	.byte	0x04, 0x17
        /*005a*/ 	.short	(.L_19 - .L_18)
.L_18:
        /*005c*/ 	.word	0x00000000
        /*0060*/ 	.short	0x0000
        /*0062*/ 	.short	0x0000
        /*0064*/ 	.byte	0x00, 0xf0, 0x11, 0x00


	//----- nvinfo : EIATTR_SPARSE_MMA_MASK
	.align		4
.L_19:
        /*0068*/ 	.byte	0x03, 0x50
        /*006a*/ 	.short	0x0000


	//----- nvinfo : EIATTR_MAXREG_COUNT
	.align		4
        /*006c*/ 	.byte	0x03, 0x1b
        /*006e*/ 	.short	0x00ff


	//----- nvinfo : EIATTR_MERCURY_ISA_VERSION
	.align		4
        /*0070*/ 	.byte	0x03, 0x5f
        /*0072*/ 	.short	0x0101


	//----- nvinfo : EIATTR_VRC_CTA_INIT_COUNT
	.align		4
        /*0074*/ 	.byte	0x02, 0x4a
	.zero		1
	.zero		1


	//----- nvinfo : EIATTR_EXIT_INSTR_OFFSETS
	.align		4
        /*0078*/ 	.byte	0x04, 0x1c
        /*007a*/ 	.short	(.L_21 - .L_20)


	//   ....[0]....
.L_20:
        /*007c*/ 	.word	0x000000c0


	//   ....[1]....
        /*0080*/ 	.word	0x000001c0


	//----- nvinfo : EIATTR_CBANK_PARAM_SIZE
	.align		4
.L_21:
        /*0084*/ 	.byte	0x03, 0x19
        /*0086*/ 	.short	0x0028


	//----- nvinfo : EIATTR_PARAM_CBANK
	.align		4
        /*0088*/ 	.byte	0x04, 0x0a
        /*008a*/ 	.short	(.L_23 - .L_22)
	.align		4
.L_22:
        /*008c*/ 	.word	index@(.nv.constant0._Z8myKerneliidPdS_S_)
        /*0090*/ 	.short	0x0380
        /*0092*/ 	.short	0x0028


	//----- nvinfo : EIATTR_SW_WAR
	.align		4
.L_23:
        /*0094*/ 	.byte	0x04, 0x36
        /*0096*/ 	.short	(.L_25 - .L_24)
.L_24:
        /*0098*/ 	.word	0x00000008
.L_25:


//--------------------- .nv.callgraph             --------------------------
	.section	.nv.callgraph,"",@"SHT_CUDA_CALLGRAPH"
	.align	4
	.sectionentsize	8
	.align		4
        /*0000*/ 	.word	0x00000000
	.align		4
        /*0004*/ 	.word	0xffffffff
	.align		4
        /*0008*/ 	.word	0x00000000
	.align		4
        /*000c*/ 	.word	0xfffffffe
	.align		4
        /*0010*/ 	.word	0x00000000
	.align		4
        /*0014*/ 	.word	0xfffffffd
	.align		4
        /*0018*/ 	.word	0x00000000
	.align		4
        /*001c*/ 	.word	0xfffffffc


//--------------------- .text._Z8myKerneliidPdS_S_ --------------------------
	.section	.text._Z8myKerneliidPdS_S_,"ax",@progbits
	.align	128
        .global         _Z8myKerneliidPdS_S_
        .type           _Z8myKerneliidPdS_S_,@function
        .size           _Z8myKerneliidPdS_S_,(.L_x_1 - _Z8myKerneliidPdS_S_)
        .other          _Z8myKerneliidPdS_S_,@"STO_CUDA_ENTRY STV_DEFAULT"
_Z8myKerneliidPdS_S_:
.text._Z8myKerneliidPdS_S_:
[----:B------:R-:W-:Y:S01]  /*0000*/  LDC R1, c[0x0][0x37c] ;  /* 0x0000df00ff017b82 */ /* 0x000fe20000000800 */
[----:B------:R-:W0:Y:S07]  /*0010*/  S2R R0, SR_TID.X ;  /* 0x0000000000007919 */ /* 0x000e2e0000002100 */
[----:B------:R-:W0:Y:S01]  /*0020*/  S2UR UR4, SR_CTAID.X ;  /* 0x00000000000479c3 */ /* 0x000e220000002500 */
[----:B------:R-:W1:Y:S01]  /*0030*/  LDCU.64 UR6, c[0x0][0x380] ;  /* 0x00007000ff0677ac */ /* 0x000e620008000a00 */
[----:B------:R-:W2:Y:S06]  /*0040*/  S2R R3, SR_TID.Y ;  /* 0x0000000000037919 */ /* 0x000eac0000002200 */
[----:B------:R-:W0:Y:S08]  /*0050*/  LDC R5, c[0x0][0x360] ;  /* 0x0000d800ff057b82 */ /* 0x000e300000000800 */
[----:B------:R-:W2:Y:S08]  /*0060*/  S2UR UR5, SR_CTAID.Y ;  /* 0x00000000000579c3 */ /* 0x000eb00000002600 */
[----:B------:R-:W2:Y:S01]  /*0070*/  LDC R2, c[0x0][0x364] ;  /* 0x0000d900ff027b82 */ /* 0x000ea20000000800 */
[----:B0-----:R-:W-:-:S05]  /*0080*/  IMAD R5, R5, UR4, R0 ;  /* 0x0000000405057c24 */ /* 0x001fca000f8e0200 */
[----:B-1----:R-:W-:Y:S01]  /*0090*/  ISETP.GE.AND P0, PT, R5, UR7, PT ;  /* 0x0000000705007c0c */ /* 0x002fe2000bf06270 */
[----:B--2---:R-:W-:-:S05]  /*00a0*/  IMAD R0, R2, UR5, R3 ;  /* 0x0000000502007c24 */ /* 0x004fca000f8e0203 */
[----:B------:R-:W-:-:S13]  /*00b0*/  ISETP.GE.OR P0, PT, R0, UR6, P0 ;  /* 0x0000000600007c0c */ /* 0x000fda0008706670 */
[----:B------:R-:W-:Y:S05]  /*00c0*/  @P0 EXIT ;  /* 0x000000000000094d */ /* 0x000fea0003800000 */
[----:B------:R-:W0:Y:S01]  /*00d0*/  LDC.64 R6, c[0x0][0x390] ;  /* 0x0000e400ff067b82 */ /* 0x000e220000000a00 */
[----:B------:R-:W1:Y:S01]  /*00e0*/  LDCU.64 UR4, c[0x0][0x358] ;  /* 0x00006b00ff0477ac */ /* 0x000e620008000a00 */
[C---:B------:R-:W-:Y:S01]  /*00f0*/  IMAD R9, R0.reuse, UR7, R5 ;  /* 0x0000000700097c24 */ /* 0x040fe2000f8e0205 */
[----:B------:R-:W2:Y:S05]  /*0100*/  LDCU.64 UR8, c[0x0][0x388] ;  /* 0x00007100ff0877ac */ /* 0x000eaa0008000a00 */
[----:B------:R-:W3:Y:S08]  /*0110*/  LDC.64 R10, c[0x0][0x398] ;  /* 0x0000e600ff0a7b82 */ /* 0x000ef00000000a00 */
[----:B------:R-:W4:Y:S01]  /*0120*/  LDC.64 R2, c[0x0][0x3a0] ;  /* 0x0000e800ff027b82 */ /* 0x000f220000000a00 */
[----:B0-----:R-:W-:-:S06]  /*0130*/  IMAD.WIDE.U32 R6, R0, 0x8, R6 ;  /* 0x0000000800067825 */ /* 0x001fcc00078e0006 */
[----:B-1----:R-:W2:Y:S01]  /*0140*/  LDG.E.64 R6, desc[UR4][R6.64] ;  /* 0x0000000406067981 */ /* 0x002ea2000c1e1b00 */
[----:B---3--:R-:W-:-:S06]  /*0150*/  IMAD.WIDE R10, R5, 0x8, R10 ;  /* 0x00000008050a7825 */ /* 0x008fcc00078e020a */
[----:B------:R-:W3:Y:S01]  /*0160*/  LDG.E.64 R10, desc[UR4][R10.64] ;  /* 0x000000040a0a7981 */ /* 0x000ee2000c1e1b00 */
[----:B----4-:R-:W-:-:S05]  /*0170*/  IMAD.WIDE R2, R9, 0x8, R2 ;  /* 0x0000000809027825 */ /* 0x010fca00078e0202 */
[----:B------:R-:W3:Y:S01]  /*0180*/  LDG.E.64 R4, desc[UR4][R2.64] ;  /* 0x0000000402047981 */ /* 0x000ee2000c1e1b00 */
[----:B--2---:R-:W-:-:S08]  /*0190*/  DMUL R8, R6, UR8 ;  /* 0x0000000806087c28 */ /* 0x004fd00008000000 */
[----:B---3--:R-:W-:-:S07]  /*01a0*/  DFMA R4, R8, R10, R4 ;  /* 0x0000000a0804722b */ /* 0x008fce0000000004 */
[----:B------:R-:W-:Y:S01]  /*01b0*/  STG.E.64 desc[UR4][R2.64], R4 ;  /* 0x0000000402007986 */ /* 0x000fe2000c101b04 */
[----:B------:R-:W-:Y:S05]  /*01c0*/  EXIT ;  /* 0x000000000000794d */ /* 0x000fea0003800000 */
.L_x_0:
[----:B------:R-:W-:-:S00]  /*01d0*/  BRA `(.L_x_0) ;  /* 0xfffffffc00fc7947 */ /* 0x000fc0000383ffff */
[----:B------:R-:W-:-:S00]  /*01e0*/  NOP ;  /* 0x0000000000007918 */ /* 0x000fc00000000000 */
        /* <DEDUP_REMOVED lines=9> */
.L_x_1:


//--------------------- .nv.shared.reserved.0     --------------------------
	.section	.nv.shared.reserved.0,"aw",@nobits
	.weak		__nv_reservedSMEM_offset_0_alias
	.size		__nv_reservedSMEM_offset_0_alias, 0, 64
	.other		__nv_reservedSMEM_offset_0_alias,@"STO_CUDA_RESERVED_SHARED STV_DEFAULT"
__nv_reservedSMEM_offset_0_alias:
	.zero		0
	.zero		64


//--------------------- .nv.constant0._Z8myKerneliidPdS_S_ --------------------------
	.section	.nv.constant0._Z8myKerneliidPdS_S_,"a",@progbits
	.sectionflags	@""
	.align	4
.nv.constant0._Z8myKerneliidPdS_S_:
	.zero		936


//--------------------- SYMBOLS --------------------------

	.type		.nv.reservedSmem.offset0,@object
	.size		.nv.reservedSmem.offset0,0x4
